//
// Generated by NVIDIA NVVM Compiler
//
// Compiler Build ID: CL-36424714
// Cuda compilation tools, release 13.0, V13.0.88
// Based on NVVM 20.0.0
//

.version 9.0
.target sm_100
.address_size 64

	// .globl	_Z4caddiPfS_

.visible .entry _Z4caddiPfS_(
	.param .u32 _Z4caddiPfS__param_0,
	.param .u64 .ptr .align 1 _Z4caddiPfS__param_1,
	.param .u64 .ptr .align 1 _Z4caddiPfS__param_2
)
{
	.reg .pred 	%p<7>;
	.reg .b32 	%r<31>;
	.reg .b32 	%f<16>;
	.reg .b64 	%rd<18>;

	ld.param.u32 	%r12, [_Z4caddiPfS__param_0];
	ld.param.u64 	%rd3, [_Z4caddiPfS__param_1];
	ld.param.u64 	%rd4, [_Z4caddiPfS__param_2];
	cvta.to.global.u64 	%rd1, %rd4;
	cvta.to.global.u64 	%rd2, %rd3;
	mov.u32 	%r13, %ctaid.x;
	mov.u32 	%r14, %ntid.x;
	mov.u32 	%r15, %tid.x;
	mad.lo.s32 	%r29, %r13, %r14, %r15;
	mov.u32 	%r16, %nctaid.x;
	mul.lo.s32 	%r2, %r14, %r16;
	setp.ge.s32 	%p1, %r29, %r12;
	@%p1 bra 	$L__BB0_7;
	add.s32 	%r17, %r29, %r2;
	max.s32 	%r18, %r12, %r17;
	setp.lt.s32 	%p2, %r17, %r12;
	selp.u32 	%r19, 1, 0, %p2;
	add.s32 	%r20, %r17, %r19;
	sub.s32 	%r21, %r18, %r20;
	div.u32 	%r22, %r21, %r2;
	add.s32 	%r3, %r22, %r19;
	and.b32  	%r23, %r3, 3;
	setp.eq.s32 	%p3, %r23, 3;
	@%p3 bra 	$L__BB0_4;
	add.s32 	%r24, %r3, 1;
	and.b32  	%r25, %r24, 3;
	neg.s32 	%r27, %r25;
$L__BB0_3:
	.pragma "nounroll";
	mul.wide.s32 	%rd5, %r29, 4;
	add.s64 	%rd6, %rd1, %rd5;
	add.s64 	%rd7, %rd2, %rd5;
	ld.global.f32 	%f1, [%rd7];
	ld.global.f32 	%f2, [%rd6];
	add.f32 	%f3, %f1, %f2;
	st.global.f32 	[%rd6], %f3;
	add.s32 	%r29, %r29, %r2;
	add.s32 	%r27, %r27, 1;
	setp.ne.s32 	%p4, %r27, 0;
	@%p4 bra 	$L__BB0_3;
$L__BB0_4:
	setp.lt.u32 	%p5, %r3, 3;
	@%p5 bra 	$L__BB0_7;
	mul.wide.s32 	%rd11, %r2, 4;
	shl.b32 	%r26, %r2, 2;
$L__BB0_6:
	mul.wide.s32 	%rd8, %r29, 4;
	add.s64 	%rd9, %rd2, %rd8;
	ld.global.f32 	%f4, [%rd9];
	add.s64 	%rd10, %rd1, %rd8;
	ld.global.f32 	%f5, [%rd10];
	add.f32 	%f6, %f4, %f5;
	st.global.f32 	[%rd10], %f6;
	add.s64 	%rd12, %rd9, %rd11;
	ld.global.f32 	%f7, [%rd12];
	add.s64 	%rd13, %rd10, %rd11;
	ld.global.f32 	%f8, [%rd13];
	add.f32 	%f9, %f7, %f8;
	st.global.f32 	[%rd13], %f9;
	add.s64 	%rd14, %rd12, %rd11;
	ld.global.f32 	%f10, [%rd14];
	add.s64 	%rd15, %rd13, %rd11;
	ld.global.f32 	%f11, [%rd15];
	add.f32 	%f12, %f10, %f11;
	st.global.f32 	[%rd15], %f12;
	add.s64 	%rd16, %rd14, %rd11;
	ld.global.f32 	%f13, [%rd16];
	add.s64 	%rd17, %rd15, %rd11;
	ld.global.f32 	%f14, [%rd17];
	add.f32 	%f15, %f13, %f14;
	st.global.f32 	[%rd17], %f15;
	add.s32 	%r29, %r26, %r29;
	setp.lt.s32 	%p6, %r29, %r12;
	@%p6 bra 	$L__BB0_6;
$L__BB0_7:
	ret;

}


// ===== COMPILED SASS (sm_100) =====

	.target	sm_100

	.elftype	@"ET_EXEC"


//--------------------- .note.nv.tkinfo           --------------------------
	.section	.note.nv.tkinfo,"",@"SHT_NOTE"
	.sectionflags	@"SHF_NOTE_NV_TKINFO"
	.tkinfo
        /*0018*/ 	.word	0x00000002
        /*0030*/ 	.string	""
        /*0030*/ 	.string	"ptxas"
        /*0030*/ 	.string	"Cuda compilation tools, release 13.0, V13.0.88"
        /*0030*/ 	.string	"Build cuda_13.0.r13.0/compiler.36424714_0"
        /*0030*/ 	.string	"-arch sm_100 -m 64 "



//--------------------- .note.nv.cuinfo           --------------------------
	.section	.note.nv.cuinfo,"",@"SHT_NOTE"
	.sectionflags	@"SHF_NOTE_NV_CUINFO"
        /*0018*/ 	.short	0x0002
        /*001a*/ 	.short	0x0064
        /*001c*/ 	.short	0x0082
	.zero		2


//--------------------- .nv.info                  --------------------------
	.section	.nv.info,"",@"SHT_CUDA_INFO"
	.align	4


	//----- nvinfo : EIATTR_REGCOUNT
	.align		4
        /*0000*/ 	.byte	0x04, 0x2f
        /*0002*/ 	.short	(.L_1 - .L_0)
	.align		4
.L_0:
        /*0004*/ 	.word	index@(_Z4caddiPfS_)
        /*0008*/ 	.word	0x00000018


	//----- nvinfo : EIATTR_FRAME_SIZE
	.align		4
.L_1:
        /*000c*/ 	.byte	0x04, 0x11
        /*000e*/ 	.short	(.L_3 - .L_2)
	.align		4
.L_2:
        /*0010*/ 	.word	index@(_Z4caddiPfS_)
        /*0014*/ 	.word	0x00000000


	//----- nvinfo : EIATTR_MIN_STACK_SIZE
	.align		4
.L_3:
        /*0018*/ 	.byte	0x04, 0x12
        /*001a*/ 	.short	(.L_5 - .L_4)
	.align		4
.L_4:
        /*001c*/ 	.word	index@(_Z4caddiPfS_)
        /*0020*/ 	.word	0x00000000
.L_5:


//--------------------- .nv.compat                --------------------------
	.section	.nv.compat,"",@"SHT_CUDA_COMPAT_INFO"
	.align	4
        /*0000*/ 	.byte	0x02, 0x09, 0x00, 0x00, 0x02, 0x02, 0x01, 0x00, 0x02, 0x05, 0x05, 0x00, 0x03, 0x07, 0x01, 0x01
        /*0010*/ 	.byte	0x02, 0x03, 0x00, 0x00, 0x02, 0x06, 0x01, 0x00, 0x04, 0x0b, 0x08, 0x00, 0x09, 0x00, 0x00, 0x00
        /*0020*/ 	.byte	0x00, 0x00, 0x00, 0x00


//--------------------- .nv.info._Z4caddiPfS_     --------------------------
	.section	.nv.info._Z4caddiPfS_,"",@"SHT_CUDA_INFO"
	.sectionflags	@""
	.align	4


	//----- nvinfo : EIATTR_CUDA_API_VERSION
	.align		4
        /*0000*/ 	.byte	0x04, 0x37
        /*0002*/ 	.short	(.L_7 - .L_6)
.L_6:
        /*0004*/ 	.word	0x00000082


	//----- nvinfo : EIATTR_KPARAM_INFO
	.align		4
.L_7:
        /*0008*/ 	.byte	0x04, 0x17
        /*000a*/ 	.short	(.L_9 - .L_8)
.L_8:
        /*000c*/ 	.word	0x00000000
        /*0010*/ 	.short	0x0002
        /*0012*/ 	.short	0x0010
        /*0014*/ 	.byte	0x00, 0xf5, 0x21, 0x00


	//----- nvinfo : EIATTR_KPARAM_INFO
	.align		4
.L_9:
        /*0018*/ 	.byte	0x04, 0x17
        /*001a*/ 	.short	(.L_11 - .L_10)
.L_10:
        /*001c*/ 	.word	0x00000000
        /*0020*/ 	.short	0x0001
        /*0022*/ 	.short	0x0008
        /*0024*/ 	.byte	0x00, 0xf5, 0x21, 0x00


	//----- nvinfo : EIATTR_KPARAM_INFO
	.align		4
.L_11:
        /*0028*/ 	.byte	0x04, 0x17
        /*002a*/ 	.short	(.L_13 - .L_12)
.L_12:
        /*002c*/ 	.word	0x00000000
        /*0030*/ 	.short	0x0000
        /*0032*/ 	.short	0x0000
        /*0034*/ 	.byte	0x00, 0xf0, 0x11, 0x00


	//----- nvinfo : EIATTR_SPARSE_MMA_MASK
	.align		4
.L_13:
        /*0038*/ 	.byte	0x03, 0x50
        /*003a*/ 	.short	0x0000


	//----- nvinfo : EIATTR_MAXREG_COUNT
	.align		4
        /*003c*/ 	.byte	0x03, 0x1b
        /*003e*/ 	.short	0x00ff


	//----- nvinfo : EIATTR_MERCURY_ISA_VERSION
	.align		4
        /*0040*/ 	.byte	0x03, 0x5f
        /*0042*/ 	.short	0x0101


	//----- nvinfo : EIATTR_VRC_CTA_INIT_COUNT
	.align		4
        /*0044*/ 	.byte	0x02, 0x4a
	.zero		1
	.zero		1


	//----- nvinfo : EIATTR_EXIT_INSTR_OFFSETS
	.align		4
        /*0048*/ 	.byte	0x04, 0x1c
        /*004a*/ 	.short	(.L_15 - .L_14)


	//   ....[0]....
.L_14:
        /*004c*/ 	.word	0x00000090


	//   ....[1]....
        /*0050*/ 	.word	0x00000380


	//   ....[2]....
        /*0054*/ 	.word	0x00000560


	//----- nvinfo : EIATTR_CRS_STACK_SIZE
	.align		4
.L_15:
        /*0058*/ 	.byte	0x04, 0x1e
        /*005a*/ 	.short	(.L_17 - .L_16)
.L_16:
        /*005c*/ 	.word	0x00000000


	//----- nvinfo : EIATTR_CBANK_PARAM_SIZE
	.align		4
.L_17:
        /*0060*/ 	.byte	0x03, 0x19
        /*0062*/ 	.short	0x0018


	//----- nvinfo : EIATTR_PARAM_CBANK
	.align		4
        /*0064*/ 	.byte	0x04, 0x0a
        /*0066*/ 	.short	(.L_19 - .L_18)
	.align		4
.L_18:
        /*0068*/ 	.word	index@(.nv.constant0._Z4caddiPfS_)
        /*006c*/ 	.short	0x0380
        /*006e*/ 	.short	0x0018


	//----- nvinfo : EIATTR_SW_WAR
	.align		4
.L_19:
        /*0070*/ 	.byte	0x04, 0x36
        /*0072*/ 	.short	(.L_21 - .L_20)
.L_20:
        /*0074*/ 	.word	0x00000008
.L_21:


//--------------------- .nv.callgraph             --------------------------
	.section	.nv.callgraph,"",@"SHT_CUDA_CALLGRAPH"
	.align	4
	.sectionentsize	8
	.align		4
        /*0000*/ 	.word	0x00000000
	.align		4
        /*0004*/ 	.word	0xffffffff
	.align		4
        /*0008*/ 	.word	0x00000000
	.align		4
        /*000c*/ 	.word	0xfffffffe
	.align		4
        /*0010*/ 	.word	0x00000000
	.align		4
        /*0014*/ 	.word	0xfffffffd
	.align		4
        /*0018*/ 	.word	0x00000000
	.align		4
        /*001c*/ 	.word	0xfffffffc


//--------------------- .text._Z4caddiPfS_        --------------------------
	.section	.text._Z4caddiPfS_,"ax",@progbits
	.align	128
        .global         _Z4caddiPfS_
        .type           _Z4caddiPfS_,@function
        .size           _Z4caddiPfS_,(.L_x_5 - _Z4caddiPfS_)
        .other          _Z4caddiPfS_,@"STO_CUDA_ENTRY STV_DEFAULT"
_Z4caddiPfS_:
.text._Z4caddiPfS_:
[----:B------:R-:W-:Y:S01]  /*0000*/  LDC R1, c[0x0][0x37c] ;  /* 0x0000df00ff017b82 */ /* 0x000fe20000000800 */
[----:B------:R-:W0:Y:S07]  /*0010*/  S2R R3, SR_TID.X ;  /* 0x0000000000037919 */ /* 0x000e2e0000002100 */
[----:B------:R-:W0:Y:S01]  /*0020*/  S2UR UR4, SR_CTAID.X ;  /* 0x00000000000479c3 */ /* 0x000e220000002500 */
[----:B------:R-:W1:Y:S07]  /*0030*/  LDCU UR6, c[0x0][0x380] ;  /* 0x00007000ff0677ac */ /* 0x000e6e0008000800 */
[----:B------:R-:W0:Y:S01]  /*0040*/  LDC R0, c[0x0][0x360] ;  /* 0x0000d800ff007b82 */ /* 0x000e220000000800 */
[----:B------:R-:W2:Y:S01]  /*0050*/  LDCU UR5, c[0x0][0x370] ;  /* 0x00006e00ff0577ac */ /* 0x000ea20008000800 */
[----:B0-----:R-:W-:-:S02]  /*0060*/  IMAD R3, R0, UR4, R3 ;  /* 0x0000000400037c24 */ /* 0x001fc4000f8e0203 */
[----:B--2---:R-:W-:-:S03]  /*0070*/  IMAD R0, R0, UR5, RZ ;  /* 0x0000000500007c24 */ /* 0x004fc6000f8e02ff */
[----:B-1----:R-:W-:-:S13]  /*0080*/  ISETP.GE.AND P0, PT, R3, UR6, PT ;  /* 0x0000000603007c0c */ /* 0x002fda000bf06270 */
[----:B------:R-:W-:Y:S05]  /*0090*/  @P0 EXIT ;  /* 0x000000000000094d */ /* 0x000fea0003800000 */
[----:B------:R-:W0:Y:S01]  /*00a0*/  I2F.U32.RP R8, R0 ;  /* 0x0000000000087306 */ /* 0x000e220000209000 */
[C---:B------:R-:W-:Y:S01]  /*00b0*/  IMAD.IADD R2, R0.reuse, 0x1, R3 ;  /* 0x0000000100027824 */ /* 0x040fe200078e0203 */
[----:B------:R-:W-:Y:S01]  /*00c0*/  IADD3 R9, PT, PT, RZ, -R0, RZ ;  /* 0x80000000ff097210 */ /* 0x000fe20007ffe0ff */
[----:B------:R-:W1:Y:S01]  /*00d0*/  LDCU.64 UR4, c[0x0][0x358] ;  /* 0x00006b00ff0477ac */ /* 0x000e620008000a00 */
[----:B------:R-:W-:Y:S01]  /*00e0*/  ISETP.NE.U32.AND P2, PT, R0, RZ, PT ;  /* 0x000000ff0000720c */ /* 0x000fe20003f45070 */
[----:B------:R-:W-:Y:S01]  /*00f0*/  BSSY.RECONVERGENT B0, `(.L_x_0) ;  /* 0x0000028000007945 */ /* 0x000fe20003800200 */
[C---:B------:R-:W-:Y:S02]  /*0100*/  ISETP.GE.AND P0, PT, R2.reuse, UR6, PT ;  /* 0x0000000602007c0c */ /* 0x040fe4000bf06270 */
[----:B------:R-:W-:Y:S02]  /*0110*/  VIMNMX R7, PT, PT, R2, UR6, !PT ;  /* 0x0000000602077c48 */ /* 0x000fe4000ffe0100 */
[----:B------:R-:W-:-:S04]  /*0120*/  SEL R6, RZ, 0x1, P0 ;  /* 0x00000001ff067807 */ /* 0x000fc80000000000 */
[----:B------:R-:W-:Y:S01]  /*0130*/  IADD3 R7, PT, PT, R7, -R2, -R6 ;  /* 0x8000000207077210 */ /* 0x000fe20007ffe806 */
[----:B0-----:R-:W0:Y:S02]  /*0140*/  MUFU.RCP R8, R8 ;  /* 0x0000000800087308 */ /* 0x001e240000001000 */
[----:B0-----:R-:W-:-:S06]  /*0150*/  IADD3 R4, PT, PT, R8, 0xffffffe, RZ ;  /* 0x0ffffffe08047810 */ /* 0x001fcc0007ffe0ff */
[----:B------:R0:W2:Y:S02]  /*0160*/  F2I.FTZ.U32.TRUNC.NTZ R5, R4 ;  /* 0x0000000400057305 */ /* 0x0000a4000021f000 */
[----:B0-----:R-:W-:Y:S02]  /*0170*/  HFMA2 R4, -RZ, RZ, 0, 0 ;  /* 0x00000000ff047431 */ /* 0x001fe400000001ff */
[----:B--2---:R-:W-:-:S04]  /*0180*/  IMAD R9, R9, R5, RZ ;  /* 0x0000000509097224 */ /* 0x004fc800078e02ff */
[----:B------:R-:W-:-:S06]  /*0190*/  IMAD.HI.U32 R8, R5, R9, R4 ;  /* 0x0000000905087227 */ /* 0x000fcc00078e0004 */
[----:B------:R-:W-:-:S05]  /*01a0*/  IMAD.HI.U32 R5, R8, R7, RZ ;  /* 0x0000000708057227 */ /* 0x000fca00078e00ff */
[----:B------:R-:W-:-:S05]  /*01b0*/  IADD3 R2, PT, PT, -R5, RZ, RZ ;  /* 0x000000ff05027210 */ /* 0x000fca0007ffe1ff */
[----:B------:R-:W-:-:S05]  /*01c0*/  IMAD R7, R0, R2, R7 ;  /* 0x0000000200077224 */ /* 0x000fca00078e0207 */
[----:B------:R-:W-:-:S13]  /*01d0*/  ISETP.GE.U32.AND P0, PT, R7, R0, PT ;  /* 0x000000000700720c */ /* 0x000fda0003f06070 */
[----:B------:R-:W-:Y:S01]  /*01e0*/  @P0 IMAD.IADD R7, R7, 0x1, -R0 ;  /* 0x0000000107070824 */ /* 0x000fe200078e0a00 */
[----:B------:R-:W-:-:S04]  /*01f0*/  @P0 IADD3 R5, PT, PT, R5, 0x1, RZ ;  /* 0x0000000105050810 */ /* 0x000fc80007ffe0ff */
[----:B------:R-:W-:-:S13]  /*0200*/  ISETP.GE.U32.AND P1, PT, R7, R0, PT ;  /* 0x000000000700720c */ /* 0x000fda0003f26070 */
[----:B------:R-:W-:Y:S02]  /*0210*/  @P1 IADD3 R5, PT, PT, R5, 0x1, RZ ;  /* 0x0000000105051810 */ /* 0x000fe40007ffe0ff */
[----:B------:R-:W-:-:S05]  /*0220*/  @!P2 LOP3.LUT R5, RZ, R0, RZ, 0x33, !PT ;  /* 0x00000000ff05a212 */ /* 0x000fca00078e33ff */
[----:B------:R-:W-:-:S05]  /*0230*/  IMAD.IADD R2, R6, 0x1, R5 ;  /* 0x0000000106027824 */ /* 0x000fca00078e0205 */
[C---:B------:R-:W-:Y:S02]  /*0240*/  LOP3.LUT R4, R2.reuse, 0x3, RZ, 0xc0, !PT ;  /* 0x0000000302047812 */ /* 0x040fe400078ec0ff */
[----:B------:R-:W-:Y:S02]  /*0250*/  ISETP.GE.U32.AND P1, PT, R2, 0x3, PT ;  /* 0x000000030200780c */ /* 0x000fe40003f26070 */
[----:B------:R-:W-:-:S13]  /*0260*/  ISETP.NE.AND P0, PT, R4, 0x3, PT ;  /* 0x000000030400780c */ /* 0x000fda0003f05270 */
[----:B-1----:R-:W-:Y:S05]  /*0270*/  @!P0 BRA `(.L_x_1) ;  /* 0x00000000003c8947 */ /* 0x002fea0003800000 */
[----:B------:R-:W0:Y:S01]  /*0280*/  LDC.64 R8, c[0x0][0x390] ;  /* 0x0000e400ff087b82 */ /* 0x000e220000000a00 */
[----:B------:R-:W-:-:S04]  /*0290*/  IADD3 R2, PT, PT, R2, 0x1, RZ ;  /* 0x0000000102027810 */ /* 0x000fc80007ffe0ff */
[----:B------:R-:W-:-:S03]  /*02a0*/  LOP3.LUT R2, R2, 0x3, RZ, 0xc0, !PT ;  /* 0x0000000302027812 */ /* 0x000fc600078ec0ff */
[----:B------:R-:W1:Y:S01]  /*02b0*/  LDC.64 R10, c[0x0][0x388] ;  /* 0x0000e200ff0a7b82 */ /* 0x000e620000000a00 */
[----:B------:R-:W-:-:S07]  /*02c0*/  IADD3 R2, PT, PT, -R2, RZ, RZ ;  /* 0x000000ff02027210 */ /* 0x000fce0007ffe1ff */
.L_x_2:
[----:B-1----:R-:W-:-:S04]  /*02d0*/  IMAD.WIDE R6, R3, 0x4, R10 ;  /* 0x0000000403067825 */ /* 0x002fc800078e020a */
[----:B0-2---:R-:W-:Y:S02]  /*02e0*/  IMAD.WIDE R4, R3, 0x4, R8 ;  /* 0x0000000403047825 */ /* 0x005fe400078e0208 */
[----:B------:R-:W2:Y:S04]  /*02f0*/  LDG.E R6, desc[UR4][R6.64] ;  /* 0x0000000406067981 */ /* 0x000ea8000c1e1900 */
[----:B------:R-:W2:Y:S01]  /*0300*/  LDG.E R13, desc[UR4][R4.64] ;  /* 0x00000004040d7981 */ /* 0x000ea2000c1e1900 */
[----:B------:R-:W-:Y:S01]  /*0310*/  VIADD R2, R2, 0x1 ;  /* 0x0000000102027836 */ /* 0x000fe20000000000 */
[----:B------:R-:W-:-:S04]  /*0320*/  IADD3 R3, PT, PT, R0, R3, RZ ;  /* 0x0000000300037210 */ /* 0x000fc80007ffe0ff */
[----:B------:R-:W-:Y:S01]  /*0330*/  ISETP.NE.AND P0, PT, R2, RZ, PT ;  /* 0x000000ff0200720c */ /* 0x000fe20003f05270 */
[----:B--2---:R-:W-:-:S05]  /*0340*/  FADD R13, R6, R13 ;  /* 0x0000000d060d7221 */ /* 0x004fca0000000000 */
[----:B------:R2:W-:Y:S07]  /*0350*/  STG.E desc[UR4][R4.64], R13 ;  /* 0x0000000d04007986 */ /* 0x0005ee000c101904 */
[----:B------:R-:W-:Y:S05]  /*0360*/  @P0 BRA `(.L_x_2) ;  /* 0xfffffffc00d80947 */ /* 0x000fea000383ffff */
.L_x_1:
[----:B------:R-:W-:Y:S05]  /*0370*/  BSYNC.RECONVERGENT B0 ;  /* 0x0000000000007941 */ /* 0x000fea0003800200 */
.L_x_0:
[----:B------:R-:W-:Y:S05]  /*0380*/  @!P1 EXIT ;  /* 0x000000000000994d */ /* 0x000fea0003800000 */
.L_x_3:
[----:B-12---:R-:W0:Y:S08]  /*0390*/  LDC.64 R4, c[0x0][0x388] ;  /* 0x0000e200ff047b82 */ /* 0x006e300000000a00 */
[----:B------:R-:W1:Y:S01]  /*03a0*/  LDC.64 R6, c[0x0][0x390] ;  /* 0x0000e400ff067b82 */ /* 0x000e620000000a00 */
[----:B0-----:R-:W-:-:S05]  /*03b0*/  IMAD.WIDE R12, R3, 0x4, R4 ;  /* 0x00000004030c7825 */ /* 0x001fca00078e0204 */
[----:B------:R-:W2:Y:S01]  /*03c0*/  LDG.E R2, desc[UR4][R12.64] ;  /* 0x000000040c027981 */ /* 0x000ea2000c1e1900 */
[----:B-1----:R-:W-:-:S05]  /*03d0*/  IMAD.WIDE R14, R3, 0x4, R6 ;  /* 0x00000004030e7825 */ /* 0x002fca00078e0206 */
[----:B------:R-:W2:Y:S01]  /*03e0*/  LDG.E R5, desc[UR4][R14.64] ;  /* 0x000000040e057981 */ /* 0x000ea2000c1e1900 */
[----:B------:R-:W-:-:S04]  /*03f0*/  IMAD.WIDE R6, R0, 0x4, R14 ;  /* 0x0000000400067825 */ /* 0x000fc800078e020e */
[----:B--2---:R-:W-:Y:S01]  /*0400*/  FADD R17, R2, R5 ;  /* 0x0000000502117221 */ /* 0x004fe20000000000 */
[----:B------:R-:W-:-:S04]  /*0410*/  IMAD.WIDE R4, R0, 0x4, R12 ;  /* 0x0000000400047825 */ /* 0x000fc800078e020c */
[----:B------:R0:W-:Y:S04]  /*0420*/  STG.E desc[UR4][R14.64], R17 ;  /* 0x000000110e007986 */ /* 0x0001e8000c101904 */
[----:B------:R-:W2:Y:S04]  /*0430*/  LDG.E R2, desc[UR4][R4.64] ;  /* 0x0000000404027981 */ /* 0x000ea8000c1e1900 */
[----:B------:R-:W2:Y:S01]  /*0440*/  LDG.E R9, desc[UR4][R6.64] ;  /* 0x0000000406097981 */ /* 0x000ea2000c1e1900 */
[----:B------:R-:W-:-:S04]  /*0450*/  IMAD.WIDE R10, R0, 0x4, R6 ;  /* 0x00000004000a7825 */ /* 0x000fc800078e0206 */
[----:B--2---:R-:W-:Y:S01]  /*0460*/  FADD R19, R2, R9 ;  /* 0x0000000902137221 */ /* 0x004fe20000000000 */
[----:B------:R-:W-:-:S04]  /*0470*/  IMAD.WIDE R8, R0, 0x4, R4 ;  /* 0x0000000400087825 */ /* 0x000fc800078e0204 */
[----:B------:R1:W-:Y:S04]  /*0480*/  STG.E desc[UR4][R6.64], R19 ;  /* 0x0000001306007986 */ /* 0x0003e8000c101904 */
[----:B------:R-:W2:Y:S04]  /*0490*/  LDG.E R2, desc[UR4][R8.64] ;  /* 0x0000000408027981 */ /* 0x000ea8000c1e1900 */
[----:B------:R-:W2:Y:S01]  /*04a0*/  LDG.E R13, desc[UR4][R10.64] ;  /* 0x000000040a0d7981 */ /* 0x000ea2000c1e1900 */
[----:B0-----:R-:W-:-:S04]  /*04b0*/  IMAD.WIDE R14, R0, 0x4, R10 ;  /* 0x00000004000e7825 */ /* 0x001fc800078e020a */
[----:B--2---:R-:W-:Y:S01]  /*04c0*/  FADD R21, R2, R13 ;  /* 0x0000000d02157221 */ /* 0x004fe20000000000 */
[----:B------:R-:W-:-:S04]  /*04d0*/  IMAD.WIDE R12, R0, 0x4, R8 ;  /* 0x00000004000c7825 */ /* 0x000fc800078e0208 */
[----:B------:R1:W-:Y:S04]  /*04e0*/  STG.E desc[UR4][R10.64], R21 ;  /* 0x000000150a007986 */ /* 0x0003e8000c101904 */
[----:B------:R-:W2:Y:S04]  /*04f0*/  LDG.E R12, desc[UR4][R12.64] ;  /* 0x000000040c0c7981 */ /* 0x000ea8000c1e1900 */
[----:B------:R-:W2:Y:S01]  /*0500*/  LDG.E R5, desc[UR4][R14.64] ;  /* 0x000000040e057981 */ /* 0x000ea2000c1e1900 */
[----:B------:R-:W-:-:S04]  /*0510*/  LEA R3, R0, R3, 0x2 ;  /* 0x0000000300037211 */ /* 0x000fc800078e10ff */
[----:B------:R-:W-:Y:S01]  /*0520*/  ISETP.GE.AND P0, PT, R3, UR6, PT ;  /* 0x0000000603007c0c */ /* 0x000fe2000bf06270 */
[----:B--2---:R-:W-:-:S05]  /*0530*/  FADD R5, R12, R5 ;  /* 0x000000050c057221 */ /* 0x004fca0000000000 */
[----:B------:R1:W-:Y:S07]  /*0540*/  STG.E desc[UR4][R14.64], R5 ;  /* 0x000000050e007986 */ /* 0x0003ee000c101904 */
[----:B------:R-:W-:Y:S05]  /*0550*/  @!P0 BRA `(.L_x_3) ;  /* 0xfffffffc008c8947 */ /* 0x000fea000383ffff */
[----:B------:R-:W-:Y:S05]  /*0560*/  EXIT ;  /* 0x000000000000794d */ /* 0x000fea0003800000 */
.L_x_4:
[----:B------:R-:W-:-:S00]  /*0570*/  BRA `(.L_x_4) ;  /* 0xfffffffc00fc7947 */ /* 0x000fc0000383ffff */
[----:B------:R-:W-:-:S00]  /*0580*/  NOP ;  /* 0x0000000000007918 */ /* 0x000fc00000000000 */
[----:B------:R-:W-:-:S00]  /*0590*/  NOP ;  /* 0x0000000000007918 */ /* 0x000fc00000000000 */
[----:B------:R-:W-:-:S00]  /*05a0*/  NOP ;  /* 0x0000000000007918 */ /* 0x000fc00000000000 */
[----:B------:R-:W-:-:S00]  /*05b0*/  NOP ;  /* 0x0000000000007918 */ /* 0x000fc00000000000 */
[----:B------:R-:W-:-:S00]  /*05c0*/  NOP ;  /* 0x0000000000007918 */ /* 0x000fc00000000000 */
[----:B------:R-:W-:-:S00]  /*05d0*/  NOP ;  /* 0x0000000000007918 */ /* 0x000fc00000000000 */
[----:B------:R-:W-:-:S00]  /*05e0*/  NOP ;  /* 0x0000000000007918 */ /* 0x000fc00000000000 */
[----:B------:R-:W-:-:S00]  /*05f0*/  NOP ;  /* 0x0000000000007918 */ /* 0x000fc00000000000 */
.L_x_5:


//--------------------- .nv.shared.reserved.0     --------------------------
	.section	.nv.shared.reserved.0,"aw",@nobits
	.weak		__nv_reservedSMEM_offset_0_alias
	.size		__nv_reservedSMEM_offset_0_alias, 0, 64
	.other		__nv_reservedSMEM_offset_0_alias,@"STO_CUDA_RESERVED_SHARED STV_DEFAULT"
__nv_reservedSMEM_offset_0_alias:
	.zero		0
	.zero		64


//--------------------- .nv.constant0._Z4caddiPfS_ --------------------------
	.section	.nv.constant0._Z4caddiPfS_,"a",@progbits
	.sectionflags	@""
	.align	4
.nv.constant0._Z4caddiPfS_:
	.zero		920


//--------------------- SYMBOLS --------------------------

	.type		.nv.reservedSmem.offset0,@object
	.size		.nv.reservedSmem.offset0,0x4
